//
// Generated by NVIDIA NVVM Compiler
//
// Compiler Build ID: CL-36424714
// Cuda compilation tools, release 13.0, V13.0.88
// Based on NVVM 20.0.0
//

.version 9.0
.target sm_100
.address_size 64

	// .globl	_Z8multiplyiiiPfS_S_

.visible .entry _Z8multiplyiiiPfS_S_(
	.param .u32 _Z8multiplyiiiPfS_S__param_0,
	.param .u32 _Z8multiplyiiiPfS_S__param_1,
	.param .u32 _Z8multiplyiiiPfS_S__param_2,
	.param .u64 .ptr .align 1 _Z8multiplyiiiPfS_S__param_3,
	.param .u64 .ptr .align 1 _Z8multiplyiiiPfS_S__param_4,
	.param .u64 .ptr .align 1 _Z8multiplyiiiPfS_S__param_5
)
{
	.reg .pred 	%p<10>;
	.reg .b32 	%r<84>;
	.reg .b32 	%f<56>;
	.reg .b64 	%rd<69>;

	ld.param.u32 	%r42, [_Z8multiplyiiiPfS_S__param_1];
	ld.param.u32 	%r43, [_Z8multiplyiiiPfS_S__param_2];
	ld.param.u64 	%rd4, [_Z8multiplyiiiPfS_S__param_3];
	ld.param.u64 	%rd5, [_Z8multiplyiiiPfS_S__param_4];
	ld.param.u64 	%rd6, [_Z8multiplyiiiPfS_S__param_5];
	cvta.to.global.u64 	%rd1, %rd5;
	cvta.to.global.u64 	%rd2, %rd4;
	cvta.to.global.u64 	%rd7, %rd6;
	mov.u32 	%r1, %tid.x;
	mov.u32 	%r2, %tid.y;
	mad.lo.s32 	%r44, %r43, %r1, %r2;
	mul.wide.s32 	%rd8, %r44, 4;
	add.s64 	%rd3, %rd7, %rd8;
	mov.b32 	%r45, 0;
	st.global.u32 	[%rd3], %r45;
	setp.lt.s32 	%p1, %r42, 1;
	@%p1 bra 	$L__BB0_12;
	mul.lo.s32 	%r3, %r42, %r1;
	and.b32  	%r4, %r42, 7;
	setp.lt.u32 	%p2, %r42, 8;
	mov.b32 	%r82, 0;
	mov.f32 	%f53, 0f00000000;
	@%p2 bra 	$L__BB0_4;
	and.b32  	%r82, %r42, 2147483640;
	neg.s32 	%r80, %r82;
	add.s32 	%r79, %r2, %r43;
	shl.b32 	%r8, %r43, 3;
	shl.b32 	%r47, %r43, 1;
	add.s32 	%r78, %r2, %r47;
	mad.lo.s32 	%r77, %r43, 3, %r2;
	shl.b32 	%r48, %r43, 2;
	add.s32 	%r76, %r2, %r48;
	mad.lo.s32 	%r75, %r43, 5, %r2;
	mad.lo.s32 	%r74, %r43, 6, %r2;
	mad.lo.s32 	%r73, %r43, 7, %r2;
	add.s32 	%r71, %r3, 3;
	mov.f32 	%f53, 0f00000000;
	mov.u32 	%r72, %r2;
$L__BB0_3:
	.pragma "nounroll";
	add.s32 	%r49, %r71, -3;
	mul.wide.u32 	%rd9, %r49, 4;
	add.s64 	%rd10, %rd2, %rd9;
	ld.global.f32 	%f10, [%rd10];
	mul.wide.u32 	%rd11, %r72, 4;
	add.s64 	%rd12, %rd1, %rd11;
	ld.global.f32 	%f11, [%rd12];
	fma.rn.f32 	%f12, %f10, %f11, %f53;
	st.global.f32 	[%rd3], %f12;
	add.s32 	%r50, %r71, -2;
	mul.wide.u32 	%rd13, %r50, 4;
	add.s64 	%rd14, %rd2, %rd13;
	ld.global.f32 	%f13, [%rd14];
	mul.wide.u32 	%rd15, %r79, 4;
	add.s64 	%rd16, %rd1, %rd15;
	ld.global.f32 	%f14, [%rd16];
	fma.rn.f32 	%f15, %f13, %f14, %f12;
	st.global.f32 	[%rd3], %f15;
	add.s32 	%r51, %r71, -1;
	mul.wide.u32 	%rd17, %r51, 4;
	add.s64 	%rd18, %rd2, %rd17;
	ld.global.f32 	%f16, [%rd18];
	mul.wide.u32 	%rd19, %r78, 4;
	add.s64 	%rd20, %rd1, %rd19;
	ld.global.f32 	%f17, [%rd20];
	fma.rn.f32 	%f18, %f16, %f17, %f15;
	st.global.f32 	[%rd3], %f18;
	add.s32 	%r52, %r71, 4;
	mul.wide.u32 	%rd21, %r71, 4;
	add.s64 	%rd22, %rd2, %rd21;
	ld.global.f32 	%f19, [%rd22];
	mul.wide.u32 	%rd23, %r77, 4;
	add.s64 	%rd24, %rd1, %rd23;
	ld.global.f32 	%f20, [%rd24];
	fma.rn.f32 	%f21, %f19, %f20, %f18;
	st.global.f32 	[%rd3], %f21;
	add.s32 	%r53, %r71, 1;
	mul.wide.u32 	%rd25, %r53, 4;
	add.s64 	%rd26, %rd2, %rd25;
	ld.global.f32 	%f22, [%rd26];
	mul.wide.u32 	%rd27, %r76, 4;
	add.s64 	%rd28, %rd1, %rd27;
	ld.global.f32 	%f23, [%rd28];
	fma.rn.f32 	%f24, %f22, %f23, %f21;
	st.global.f32 	[%rd3], %f24;
	add.s32 	%r54, %r71, 2;
	mul.wide.u32 	%rd29, %r54, 4;
	add.s64 	%rd30, %rd2, %rd29;
	ld.global.f32 	%f25, [%rd30];
	mul.wide.u32 	%rd31, %r75, 4;
	add.s64 	%rd32, %rd1, %rd31;
	ld.global.f32 	%f26, [%rd32];
	fma.rn.f32 	%f27, %f25, %f26, %f24;
	st.global.f32 	[%rd3], %f27;
	add.s32 	%r55, %r71, 3;
	mul.wide.u32 	%rd33, %r55, 4;
	add.s64 	%rd34, %rd2, %rd33;
	ld.global.f32 	%f28, [%rd34];
	mul.wide.u32 	%rd35, %r74, 4;
	add.s64 	%rd36, %rd1, %rd35;
	ld.global.f32 	%f29, [%rd36];
	fma.rn.f32 	%f30, %f28, %f29, %f27;
	st.global.f32 	[%rd3], %f30;
	mul.wide.u32 	%rd37, %r52, 4;
	add.s64 	%rd38, %rd2, %rd37;
	ld.global.f32 	%f31, [%rd38];
	mul.wide.u32 	%rd39, %r73, 4;
	add.s64 	%rd40, %rd1, %rd39;
	ld.global.f32 	%f32, [%rd40];
	fma.rn.f32 	%f53, %f31, %f32, %f30;
	st.global.f32 	[%rd3], %f53;
	add.s32 	%r80, %r80, 8;
	add.s32 	%r79, %r79, %r8;
	add.s32 	%r78, %r78, %r8;
	add.s32 	%r77, %r77, %r8;
	add.s32 	%r76, %r76, %r8;
	add.s32 	%r75, %r75, %r8;
	add.s32 	%r74, %r74, %r8;
	add.s32 	%r73, %r73, %r8;
	add.s32 	%r72, %r72, %r8;
	add.s32 	%r71, %r71, 8;
	setp.ne.s32 	%p3, %r80, 0;
	@%p3 bra 	$L__BB0_3;
$L__BB0_4:
	setp.eq.s32 	%p4, %r4, 0;
	@%p4 bra 	$L__BB0_12;
	and.b32  	%r37, %r42, 3;
	setp.lt.u32 	%p5, %r4, 4;
	@%p5 bra 	$L__BB0_7;
	add.s32 	%r56, %r82, %r3;
	mul.wide.u32 	%rd41, %r56, 4;
	add.s64 	%rd42, %rd2, %rd41;
	ld.global.f32 	%f33, [%rd42];
	mad.lo.s32 	%r57, %r82, %r43, %r2;
	mul.wide.u32 	%rd43, %r57, 4;
	add.s64 	%rd44, %rd1, %rd43;
	ld.global.f32 	%f34, [%rd44];
	fma.rn.f32 	%f35, %f33, %f34, %f53;
	st.global.f32 	[%rd3], %f35;
	add.s32 	%r58, %r56, 1;
	mul.wide.u32 	%rd45, %r58, 4;
	add.s64 	%rd46, %rd2, %rd45;
	ld.global.f32 	%f36, [%rd46];
	add.s32 	%r59, %r57, %r43;
	mul.wide.u32 	%rd47, %r59, 4;
	add.s64 	%rd48, %rd1, %rd47;
	ld.global.f32 	%f37, [%rd48];
	fma.rn.f32 	%f38, %f36, %f37, %f35;
	st.global.f32 	[%rd3], %f38;
	add.s32 	%r60, %r56, 2;
	mul.wide.u32 	%rd49, %r60, 4;
	add.s64 	%rd50, %rd2, %rd49;
	ld.global.f32 	%f39, [%rd50];
	add.s32 	%r61, %r59, %r43;
	mul.wide.u32 	%rd51, %r61, 4;
	add.s64 	%rd52, %rd1, %rd51;
	ld.global.f32 	%f40, [%rd52];
	fma.rn.f32 	%f41, %f39, %f40, %f38;
	st.global.f32 	[%rd3], %f41;
	add.s32 	%r62, %r56, 3;
	mul.wide.u32 	%rd53, %r62, 4;
	add.s64 	%rd54, %rd2, %rd53;
	ld.global.f32 	%f42, [%rd54];
	add.s32 	%r63, %r61, %r43;
	mul.wide.u32 	%rd55, %r63, 4;
	add.s64 	%rd56, %rd1, %rd55;
	ld.global.f32 	%f43, [%rd56];
	fma.rn.f32 	%f53, %f42, %f43, %f41;
	st.global.f32 	[%rd3], %f53;
	add.s32 	%r82, %r82, 4;
$L__BB0_7:
	setp.eq.s32 	%p6, %r37, 0;
	@%p6 bra 	$L__BB0_12;
	setp.eq.s32 	%p7, %r37, 1;
	@%p7 bra 	$L__BB0_10;
	add.s32 	%r64, %r82, %r3;
	mul.wide.u32 	%rd57, %r64, 4;
	add.s64 	%rd58, %rd2, %rd57;
	ld.global.f32 	%f44, [%rd58];
	mad.lo.s32 	%r65, %r82, %r43, %r2;
	mul.wide.u32 	%rd59, %r65, 4;
	add.s64 	%rd60, %rd1, %rd59;
	ld.global.f32 	%f45, [%rd60];
	fma.rn.f32 	%f46, %f44, %f45, %f53;
	st.global.f32 	[%rd3], %f46;
	add.s32 	%r66, %r64, 1;
	mul.wide.u32 	%rd61, %r66, 4;
	add.s64 	%rd62, %rd2, %rd61;
	ld.global.f32 	%f47, [%rd62];
	add.s32 	%r67, %r65, %r43;
	mul.wide.u32 	%rd63, %r67, 4;
	add.s64 	%rd64, %rd1, %rd63;
	ld.global.f32 	%f48, [%rd64];
	fma.rn.f32 	%f53, %f47, %f48, %f46;
	st.global.f32 	[%rd3], %f53;
	add.s32 	%r82, %r82, 2;
$L__BB0_10:
	and.b32  	%r68, %r42, 1;
	setp.eq.b32 	%p8, %r68, 1;
	not.pred 	%p9, %p8;
	@%p9 bra 	$L__BB0_12;
	add.s32 	%r69, %r82, %r3;
	mul.wide.u32 	%rd65, %r69, 4;
	add.s64 	%rd66, %rd2, %rd65;
	ld.global.f32 	%f49, [%rd66];
	mad.lo.s32 	%r70, %r82, %r43, %r2;
	mul.wide.u32 	%rd67, %r70, 4;
	add.s64 	%rd68, %rd1, %rd67;
	ld.global.f32 	%f50, [%rd68];
	fma.rn.f32 	%f51, %f49, %f50, %f53;
	st.global.f32 	[%rd3], %f51;
$L__BB0_12:
	ret;

}


// ===== COMPILED SASS (sm_100) =====

	.target	sm_100

	.elftype	@"ET_EXEC"


//--------------------- .note.nv.tkinfo           --------------------------
	.section	.note.nv.tkinfo,"",@"SHT_NOTE"
	.sectionflags	@"SHF_NOTE_NV_TKINFO"
	.tkinfo
        /*0018*/ 	.word	0x00000002
        /*0030*/ 	.string	""
        /*0030*/ 	.string	"ptxas"
        /*0030*/ 	.string	"Cuda compilation tools, release 13.0, V13.0.88"
        /*0030*/ 	.string	"Build cuda_13.0.r13.0/compiler.36424714_0"
        /*0030*/ 	.string	"-arch sm_100 -m 64 "



//--------------------- .note.nv.cuinfo           --------------------------
	.section	.note.nv.cuinfo,"",@"SHT_NOTE"
	.sectionflags	@"SHF_NOTE_NV_CUINFO"
        /*0018*/ 	.short	0x0002
        /*001a*/ 	.short	0x0064
        /*001c*/ 	.short	0x0082
	.zero		2


//--------------------- .nv.info                  --------------------------
	.section	.nv.info,"",@"SHT_CUDA_INFO"
	.align	4


	//----- nvinfo : EIATTR_REGCOUNT
	.align		4
        /*0000*/ 	.byte	0x04, 0x2f
        /*0002*/ 	.short	(.L_1 - .L_0)
	.align		4
.L_0:
        /*0004*/ 	.word	index@(_Z8multiplyiiiPfS_S_)
        /*0008*/ 	.word	0x00000020


	//----- nvinfo : EIATTR_FRAME_SIZE
	.align		4
.L_1:
        /*000c*/ 	.byte	0x04, 0x11
        /*000e*/ 	.short	(.L_3 - .L_2)
	.align		4
.L_2:
        /*0010*/ 	.word	index@(_Z8multiplyiiiPfS_S_)
        /*0014*/ 	.word	0x00000000


	//----- nvinfo : EIATTR_MIN_STACK_SIZE
	.align		4
.L_3:
        /*0018*/ 	.byte	0x04, 0x12
        /*001a*/ 	.short	(.L_5 - .L_4)
	.align		4
.L_4:
        /*001c*/ 	.word	index@(_Z8multiplyiiiPfS_S_)
        /*0020*/ 	.word	0x00000000
.L_5:


//--------------------- .nv.compat                --------------------------
	.section	.nv.compat,"",@"SHT_CUDA_COMPAT_INFO"
	.align	4
        /*0000*/ 	.byte	0x02, 0x09, 0x00, 0x00, 0x02, 0x02, 0x01, 0x00, 0x02, 0x05, 0x05, 0x00, 0x03, 0x07, 0x01, 0x01
        /*0010*/ 	.byte	0x02, 0x03, 0x00, 0x00, 0x02, 0x06, 0x01, 0x00, 0x04, 0x0b, 0x08, 0x00, 0x09, 0x00, 0x00, 0x00
        /*0020*/ 	.byte	0x00, 0x00, 0x00, 0x00


//--------------------- .nv.info._Z8multiplyiiiPfS_S_ --------------------------
	.section	.nv.info._Z8multiplyiiiPfS_S_,"",@"SHT_CUDA_INFO"
	.sectionflags	@""
	.align	4


	//----- nvinfo : EIATTR_CUDA_API_VERSION
	.align		4
        /*0000*/ 	.byte	0x04, 0x37
        /*0002*/ 	.short	(.L_7 - .L_6)
.L_6:
        /*0004*/ 	.word	0x00000082


	//----- nvinfo : EIATTR_KPARAM_INFO
	.align		4
.L_7:
        /*0008*/ 	.byte	0x04, 0x17
        /*000a*/ 	.short	(.L_9 - .L_8)
.L_8:
        /*000c*/ 	.word	0x00000000
        /*0010*/ 	.short	0x0005
        /*0012*/ 	.short	0x0020
        /*0014*/ 	.byte	0x00, 0xf5, 0x21, 0x00


	//----- nvinfo : EIATTR_KPARAM_INFO
	.align		4
.L_9:
        /*0018*/ 	.byte	0x04, 0x17
        /*001a*/ 	.short	(.L_11 - .L_10)
.L_10:
        /*001c*/ 	.word	0x00000000
        /*0020*/ 	.short	0x0004
        /*0022*/ 	.short	0x0018
        /*0024*/ 	.byte	0x00, 0xf5, 0x21, 0x00


	//----- nvinfo : EIATTR_KPARAM_INFO
	.align		4
.L_11:
        /*0028*/ 	.byte	0x04, 0x17
        /*002a*/ 	.short	(.L_13 - .L_12)
.L_12:
        /*002c*/ 	.word	0x00000000
        /*0030*/ 	.short	0x0003
        /*0032*/ 	.short	0x0010
        /*0034*/ 	.byte	0x00, 0xf5, 0x21, 0x00


	//----- nvinfo : EIATTR_KPARAM_INFO
	.align		4
.L_13:
        /*0038*/ 	.byte	0x04, 0x17
        /*003a*/ 	.short	(.L_15 - .L_14)
.L_14:
        /*003c*/ 	.word	0x00000000
        /*0040*/ 	.short	0x0002
        /*0042*/ 	.short	0x0008
        /*0044*/ 	.byte	0x00, 0xf0, 0x11, 0x00


	//----- nvinfo : EIATTR_KPARAM_INFO
	.align		4
.L_15:
        /*0048*/ 	.byte	0x04, 0x17
        /*004a*/ 	.short	(.L_17 - .L_16)
.L_16:
        /*004c*/ 	.word	0x00000000
        /*0050*/ 	.short	0x0001
        /*0052*/ 	.short	0x0004
        /*0054*/ 	.byte	0x00, 0xf0, 0x11, 0x00


	//----- nvinfo : EIATTR_KPARAM_INFO
	.align		4
.L_17:
        /*0058*/ 	.byte	0x04, 0x17
        /*005a*/ 	.short	(.L_19 - .L_18)
.L_18:
        /*005c*/ 	.word	0x00000000
        /*0060*/ 	.short	0x0000
        /*0062*/ 	.short	0x0000
        /*0064*/ 	.byte	0x00, 0xf0, 0x11, 0x00


	//----- nvinfo : EIATTR_SPARSE_MMA_MASK
	.align		4
.L_19:
        /*0068*/ 	.byte	0x03, 0x50
        /*006a*/ 	.short	0x0000


	//----- nvinfo : EIATTR_MAXREG_COUNT
	.align		4
        /*006c*/ 	.byte	0x03, 0x1b
        /*006e*/ 	.short	0x00ff


	//----- nvinfo : EIATTR_MERCURY_ISA_VERSION
	.align		4
        /*0070*/ 	.byte	0x03, 0x5f
        /*0072*/ 	.short	0x0101


	//----- nvinfo : EIATTR_VRC_CTA_INIT_COUNT
	.align		4
        /*0074*/ 	.byte	0x02, 0x4a
	.zero		1
	.zero		1


	//----- nvinfo : EIATTR_EXIT_INSTR_OFFSETS
	.align		4
        /*0078*/ 	.byte	0x04, 0x1c
        /*007a*/ 	.short	(.L_21 - .L_20)


	//   ....[0]....
.L_20:
        /*007c*/ 	.word	0x000000b0


	//   ....[1]....
        /*0080*/ 	.word	0x00000630


	//   ....[2]....
        /*0084*/ 	.word	0x000008b0


	//   ....[3]....
        /*0088*/ 	.word	0x00000a30


	//   ....[4]....
        /*008c*/ 	.word	0x00000ae0


	//----- nvinfo : EIATTR_CBANK_PARAM_SIZE
	.align		4
.L_21:
        /*0090*/ 	.byte	0x03, 0x19
        /*0092*/ 	.short	0x0028


	//----- nvinfo : EIATTR_PARAM_CBANK
	.align		4
        /*0094*/ 	.byte	0x04, 0x0a
        /*0096*/ 	.short	(.L_23 - .L_22)
	.align		4
.L_22:
        /*0098*/ 	.word	index@(.nv.constant0._Z8multiplyiiiPfS_S_)
        /*009c*/ 	.short	0x0380
        /*009e*/ 	.short	0x0028


	//----- nvinfo : EIATTR_SW_WAR
	.align		4
.L_23:
        /*00a0*/ 	.byte	0x04, 0x36
        /*00a2*/ 	.short	(.L_25 - .L_24)
.L_24:
        /*00a4*/ 	.word	0x00000008
.L_25:


//--------------------- .nv.callgraph             --------------------------
	.section	.nv.callgraph,"",@"SHT_CUDA_CALLGRAPH"
	.align	4
	.sectionentsize	8
	.align		4
        /*0000*/ 	.word	0x00000000
	.align		4
        /*0004*/ 	.word	0xffffffff
	.align		4
        /*0008*/ 	.word	0x00000000
	.align		4
        /*000c*/ 	.word	0xfffffffe
	.align		4
        /*0010*/ 	.word	0x00000000
	.align		4
        /*0014*/ 	.word	0xfffffffd
	.align		4
        /*0018*/ 	.word	0x00000000
	.align		4
        /*001c*/ 	.word	0xfffffffc


//--------------------- .text._Z8multiplyiiiPfS_S_ --------------------------
	.section	.text._Z8multiplyiiiPfS_S_,"ax",@progbits
	.align	128
        .global         _Z8multiplyiiiPfS_S_
        .type           _Z8multiplyiiiPfS_S_,@function
        .size           _Z8multiplyiiiPfS_S_,(.L_x_5 - _Z8multiplyiiiPfS_S_)
        .other          _Z8multiplyiiiPfS_S_,@"STO_CUDA_ENTRY STV_DEFAULT"
_Z8multiplyiiiPfS_S_:
.text._Z8multiplyiiiPfS_S_:
[----:B------:R-:W-:Y:S01]  /*0000*/  LDC R1, c[0x0][0x37c] ;  /* 0x0000df00ff017b82 */ /* 0x000fe20000000800 */
[----:B------:R-:W0:Y:S07]  /*0010*/  S2R R0, SR_TID.X ;  /* 0x0000000000007919 */ /* 0x000e2e0000002100 */
[----:B------:R-:W1:Y:S01]  /*0020*/  LDC R5, c[0x0][0x384] ;  /* 0x0000e100ff057b82 */ /* 0x000e620000000800 */
[----:B------:R-:W2:Y:S01]  /*0030*/  LDCU.64 UR4, c[0x0][0x358] ;  /* 0x00006b00ff0477ac */ /* 0x000ea20008000a00 */
[----:B------:R-:W0:Y:S06]  /*0040*/  S2R R3, SR_TID.Y ;  /* 0x0000000000037919 */ /* 0x000e2c0000002200 */
[----:B------:R-:W0:Y:S08]  /*0050*/  LDC R2, c[0x0][0x388] ;  /* 0x0000e200ff027b82 */ /* 0x000e300000000800 */
[----:B------:R-:W3:Y:S01]  /*0060*/  LDC.64 R14, c[0x0][0x3a0] ;  /* 0x0000e800ff0e7b82 */ /* 0x000ee20000000a00 */
[----:B-1----:R-:W-:Y:S01]  /*0070*/  ISETP.GE.AND P0, PT, R5, 0x1, PT ;  /* 0x000000010500780c */ /* 0x002fe20003f06270 */
[----:B0-----:R-:W-:-:S04]  /*0080*/  IMAD R7, R0, R2, R3 ;  /* 0x0000000200077224 */ /* 0x001fc800078e0203 */
[----:B---3--:R-:W-:-:S05]  /*0090*/  IMAD.WIDE R14, R7, 0x4, R14 ;  /* 0x00000004070e7825 */ /* 0x008fca00078e020e */
[----:B--2---:R0:W-:Y:S03]  /*00a0*/  STG.E desc[UR4][R14.64], RZ ;  /* 0x000000ff0e007986 */ /* 0x0041e6000c101904 */
[----:B------:R-:W-:Y:S05]  /*00b0*/  @!P0 EXIT ;  /* 0x000000000000894d */ /* 0x000fea0003800000 */
[C---:B------:R-:W-:Y:S01]  /*00c0*/  ISETP.GE.U32.AND P1, PT, R5.reuse, 0x8, PT ;  /* 0x000000080500780c */ /* 0x040fe20003f26070 */
[----:B------:R-:W-:Y:S01]  /*00d0*/  HFMA2 R6, -RZ, RZ, 0, 0 ;  /* 0x00000000ff067431 */ /* 0x000fe200000001ff */
[----:B------:R-:W-:Y:S02]  /*00e0*/  LOP3.LUT R4, R5, 0x7, RZ, 0xc0, !PT ;  /* 0x0000000705047812 */ /* 0x000fe400078ec0ff */
[----:B------:R-:W-:Y:S02]  /*00f0*/  MOV R24, RZ ;  /* 0x000000ff00187202 */ /* 0x000fe40000000f00 */
[----:B------:R-:W-:-:S07]  /*0100*/  ISETP.NE.AND P0, PT, R4, RZ, PT ;  /* 0x000000ff0400720c */ /* 0x000fce0003f05270 */
[----:B------:R-:W-:Y:S06]  /*0110*/  @!P1 BRA `(.L_x_0) ;  /* 0x0000000400449947 */ /* 0x000fec0003800000 */
[----:B------:R-:W-:Y:S01]  /*0120*/  LOP3.LUT R6, R5, 0x7ffffff8, RZ, 0xc0, !PT ;  /* 0x7ffffff805067812 */ /* 0x000fe200078ec0ff */
[C-C-:B------:R-:W-:Y:S01]  /*0130*/  IMAD R11, R2.reuse, 0x3, R3.reuse ;  /* 0x00000003020b7824 */ /* 0x140fe200078e0203 */
[----:B------:R-:W-:Y:S01]  /*0140*/  IADD3 R10, PT, PT, R3, R2, RZ ;  /* 0x00000002030a7210 */ /* 0x000fe20007ffe0ff */
[C-C-:B------:R-:W-:Y:S01]  /*0150*/  IMAD R25, R2.reuse, 0x5, R3.reuse ;  /* 0x0000000502197824 */ /* 0x140fe200078e0203 */
[CC--:B------:R-:W-:Y:S01]  /*0160*/  LEA R9, R2.reuse, R3.reuse, 0x1 ;  /* 0x0000000302097211 */ /* 0x0c0fe200078e08ff */
[C-C-:B------:R-:W-:Y:S01]  /*0170*/  IMAD R27, R2.reuse, 0x6, R3.reuse ;  /* 0x00000006021b7824 */ /* 0x140fe200078e0203 */
[C---:B------:R-:W-:Y:S01]  /*0180*/  LEA R13, R2.reuse, R3, 0x2 ;  /* 0x00000003020d7211 */ /* 0x040fe200078e10ff */
[----:B------:R-:W-:Y:S01]  /*0190*/  IMAD R29, R2, 0x7, R3 ;  /* 0x00000007021d7824 */ /* 0x000fe200078e0203 */
[----:B------:R-:W-:Y:S01]  /*01a0*/  MOV R24, RZ ;  /* 0x000000ff00187202 */ /* 0x000fe20000000f00 */
[----:B------:R-:W-:Y:S01]  /*01b0*/  IMAD R12, R0, R5, 0x3 ;  /* 0x00000003000c7424 */ /* 0x000fe200078e0205 */
[----:B------:R-:W-:-:S02]  /*01c0*/  MOV R8, R3 ;  /* 0x0000000300087202 */ /* 0x000fc40000000f00 */
[----:B------:R-:W-:-:S07]  /*01d0*/  IADD3 R7, PT, PT, -R6, RZ, RZ ;  /* 0x000000ff06077210 */ /* 0x000fce0007ffe1ff */
.L_x_1:
[----:B------:R-:W1:Y:S01]  /*01e0*/  LDC.64 R18, c[0x0][0x390] ;  /* 0x0000e400ff127b82 */ /* 0x000e620000000a00 */
[----:B------:R-:W-:-:S07]  /*01f0*/  IADD3 R21, PT, PT, R12, -0x3, RZ ;  /* 0xfffffffd0c157810 */ /* 0x000fce0007ffe0ff */
[----:B--2---:R-:W2:Y:S01]  /*0200*/  LDC.64 R16, c[0x0][0x398] ;  /* 0x0000e600ff107b82 */ /* 0x004ea20000000a00 */
[----:B-1----:R-:W-:-:S06]  /*0210*/  IMAD.WIDE.U32 R20, R21, 0x4, R18 ;  /* 0x0000000415147825 */ /* 0x002fcc00078e0012 */
[----:B------:R-:W3:Y:S01]  /*0220*/  LDG.E R21, desc[UR4][R20.64] ;  /* 0x0000000414157981 */ /* 0x000ee2000c1e1900 */
[----:B--2---:R-:W-:-:S06]  /*0230*/  IMAD.WIDE.U32 R22, R8, 0x4, R16 ;  /* 0x0000000408167825 */ /* 0x004fcc00078e0010 */
[----:B------:R-:W3:Y:S01]  /*0240*/  LDG.E R22, desc[UR4][R22.64] ;  /* 0x0000000416167981 */ /* 0x000ee2000c1e1900 */
[----:B------:R-:W-:Y:S01]  /*0250*/  IADD3 R26, PT, PT, R12, -0x2, RZ ;  /* 0xfffffffe0c1a7810 */ /* 0x000fe20007ffe0ff */
[----:B---3--:R-:W-:-:S04]  /*0260*/  FFMA R24, R21, R22, R24 ;  /* 0x0000001615187223 */ /* 0x008fc80000000018 */
[----:B------:R-:W-:-:S04]  /*0270*/  IMAD.WIDE.U32 R22, R26, 0x4, R18 ;  /* 0x000000041a167825 */ /* 0x000fc800078e0012 */
[--C-:B------:R-:W-:Y:S01]  /*0280*/  IMAD.WIDE.U32 R20, R10, 0x4, R16.reuse ;  /* 0x000000040a147825 */ /* 0x100fe200078e0010 */
[----:B------:R1:W-:Y:S04]  /*0290*/  STG.E desc[UR4][R14.64], R24 ;  /* 0x000000180e007986 */ /* 0x0003e8000c101904 */
[----:B------:R2:W3:Y:S04]  /*02a0*/  LDG.E R26, desc[UR4][R22.64] ;  /* 0x00000004161a7981 */ /* 0x0004e8000c1e1900 */
[----:B------:R4:W3:Y:S01]  /*02b0*/  LDG.E R28, desc[UR4][R20.64] ;  /* 0x00000004141c7981 */ /* 0x0008e2000c1e1900 */
[----:B--2---:R-:W-:Y:S01]  /*02c0*/  IMAD.WIDE.U32 R22, R9, 0x4, R16 ;  /* 0x0000000409167825 */ /* 0x004fe200078e0010 */
[----:B----4-:R-:W-:-:S05]  /*02d0*/  IADD3 R21, PT, PT, R12, -0x1, RZ ;  /* 0xffffffff0c157810 */ /* 0x010fca0007ffe0ff */
[----:B------:R-:W-:-:S04]  /*02e0*/  IMAD.WIDE.U32 R20, R21, 0x4, R18 ;  /* 0x0000000415147825 */ /* 0x000fc800078e0012 */
[----:B---3--:R-:W-:-:S05]  /*02f0*/  FFMA R26, R26, R28, R24 ;  /* 0x0000001c1a1a7223 */ /* 0x008fca0000000018 */
[----:B------:R2:W-:Y:S04]  /*0300*/  STG.E desc[UR4][R14.64], R26 ;  /* 0x0000001a0e007986 */ /* 0x0005e8000c101904 */
[----:B------:R3:W1:Y:S04]  /*0310*/  LDG.E R28, desc[UR4][R20.64] ;  /* 0x00000004141c7981 */ /* 0x000668000c1e1900 */
[----:B------:R-:W1:Y:S01]  /*0320*/  LDG.E R23, desc[UR4][R22.64] ;  /* 0x0000000416177981 */ /* 0x000e62000c1e1900 */
[----:B---3--:R-:W-:-:S04]  /*0330*/  IMAD.WIDE.U32 R20, R11, 0x4, R16 ;  /* 0x000000040b147825 */ /* 0x008fc800078e0010 */
[----:B-1----:R-:W-:Y:S01]  /*0340*/  FFMA R24, R28, R23, R26 ;  /* 0x000000171c187223 */ /* 0x002fe2000000001a */
[----:B------:R-:W-:-:S04]  /*0350*/  IMAD.WIDE.U32 R22, R12, 0x4, R18 ;  /* 0x000000040c167825 */ /* 0x000fc800078e0012 */
[----:B------:R1:W-:Y:S04]  /*0360*/  STG.E desc[UR4][R14.64], R24 ;  /* 0x000000180e007986 */ /* 0x0003e8000c101904 */
[----:B------:R3:W2:Y:S04]  /*0370*/  LDG.E R28, desc[UR4][R22.64] ;  /* 0x00000004161c7981 */ /* 0x0006a8000c1e1900 */
[----:B------:R-:W2:Y:S01]  /*0380*/  LDG.E R21, desc[UR4][R20.64] ;  /* 0x0000000414157981 */ /* 0x000ea2000c1e1900 */
[----:B---3--:R-:W-:Y:S01]  /*0390*/  IADD3 R23, PT, PT, R12, 0x1, RZ ;  /* 0x000000010c177810 */ /* 0x008fe20007ffe0ff */
[----:B--2---:R-:W-:-:S04]  /*03a0*/  FFMA R26, R28, R21, R24 ;  /* 0x000000151c1a7223 */ /* 0x004fc80000000018 */
[----:B------:R-:W-:-:S04]  /*03b0*/  IMAD.WIDE.U32 R20, R23, 0x4, R18 ;  /* 0x0000000417147825 */ /* 0x000fc800078e0012 */
[----:B------:R-:W-:Y:S01]  /*03c0*/  IMAD.WIDE.U32 R22, R13, 0x4, R16 ;  /* 0x000000040d167825 */ /* 0x000fe200078e0010 */
[----:B------:R2:W-:Y:S04]  /*03d0*/  STG.E desc[UR4][R14.64], R26 ;  /* 0x0000001a0e007986 */ /* 0x0005e8000c101904 */
[----:B------:R3:W1:Y:S04]  /*03e0*/  LDG.E R28, desc[UR4][R20.64] ;  /* 0x00000004141c7981 */ /* 0x000668000c1e1900 */
[----:B------:R-:W1:Y:S01]  /*03f0*/  LDG.E R23, desc[UR4][R22.64] ;  /* 0x0000000416177981 */ /* 0x000e62000c1e1900 */
[----:B---3--:R-:W-:Y:S01]  /*0400*/  IADD3 R21, PT, PT, R12, 0x2, RZ ;  /* 0x000000020c157810 */ /* 0x008fe20007ffe0ff */
[----:B-1----:R-:W-:-:S04]  /*0410*/  FFMA R24, R28, R23, R26 ;  /* 0x000000171c187223 */ /* 0x002fc8000000001a */
[----:B------:R-:W-:-:S04]  /*0420*/  IMAD.WIDE.U32 R22, R21, 0x4, R18 ;  /* 0x0000000415167825 */ /* 0x000fc800078e0012 */
[----:B------:R-:W-:Y:S01]  /*0430*/  IMAD.WIDE.U32 R20, R25, 0x4, R16 ;  /* 0x0000000419147825 */ /* 0x000fe200078e0010 */
[----:B------:R1:W-:Y:S04]  /*0440*/  STG.E desc[UR4][R14.64], R24 ;  /* 0x000000180e007986 */ /* 0x0003e8000c101904 */
[----:B------:R3:W2:Y:S04]  /*0450*/  LDG.E R28, desc[UR4][R22.64] ;  /* 0x00000004161c7981 */ /* 0x0006a8000c1e1900 */
[----:B------:R-:W2:Y:S01]  /*0460*/  LDG.E R21, desc[UR4][R20.64] ;  /* 0x0000000414157981 */ /* 0x000ea2000c1e1900 */
[----:B---3--:R-:W-:Y:S01]  /*0470*/  IADD3 R23, PT, PT, R12, 0x3, RZ ;  /* 0x000000030c177810 */ /* 0x008fe20007ffe0ff */
[----:B--2---:R-:W-:-:S04]  /*0480*/  FFMA R26, R28, R21, R24 ;  /* 0x000000151c1a7223 */ /* 0x004fc80000000018 */
[--C-:B------:R-:W-:Y:S01]  /*0490*/  IMAD.WIDE.U32 R20, R23, 0x4, R18.reuse ;  /* 0x0000000417147825 */ /* 0x100fe200078e0012 */
[----:B------:R-:W-:Y:S01]  /*04a0*/  IADD3 R23, PT, PT, R12, 0x4, RZ ;  /* 0x000000040c177810 */ /* 0x000fe20007ffe0ff */
[----:B------:R2:W-:Y:S04]  /*04b0*/  STG.E desc[UR4][R14.64], R26 ;  /* 0x0000001a0e007986 */ /* 0x0005e8000c101904 */
[----:B------:R-:W-:Y:S01]  /*04c0*/  IMAD.WIDE.U32 R18, R23, 0x4, R18 ;  /* 0x0000000417127825 */ /* 0x000fe200078e0012 */
[----:B------:R-:W3:Y:S03]  /*04d0*/  LDG.E R28, desc[UR4][R20.64] ;  /* 0x00000004141c7981 */ /* 0x000ee6000c1e1900 */
[----:B------:R-:W-:-:S06]  /*04e0*/  IMAD.WIDE.U32 R22, R27, 0x4, R16 ;  /* 0x000000041b167825 */ /* 0x000fcc00078e0010 */
[----:B------:R-:W3:Y:S01]  /*04f0*/  LDG.E R23, desc[UR4][R22.64] ;  /* 0x0000000416177981 */ /* 0x000ee2000c1e1900 */
[----:B------:R-:W-:Y:S01]  /*0500*/  IMAD.WIDE.U32 R16, R29, 0x4, R16 ;  /* 0x000000041d107825 */ /* 0x000fe200078e0010 */
[----:B------:R-:W-:-:S03]  /*0510*/  IADD3 R7, PT, PT, R7, 0x8, RZ ;  /* 0x0000000807077810 */ /* 0x000fc60007ffe0ff */
[----:B---3--:R-:W-:-:S05]  /*0520*/  FFMA R28, R28, R23, R26 ;  /* 0x000000171c1c7223 */ /* 0x008fca000000001a */
[----:B------:R2:W-:Y:S04]  /*0530*/  STG.E desc[UR4][R14.64], R28 ;  /* 0x0000001c0e007986 */ /* 0x0005e8000c101904 */
[----:B------:R-:W1:Y:S04]  /*0540*/  LDG.E R19, desc[UR4][R18.64] ;  /* 0x0000000412137981 */ /* 0x000e68000c1e1900 */
[----:B------:R-:W1:Y:S01]  /*0550*/  LDG.E R16, desc[UR4][R16.64] ;  /* 0x0000000410107981 */ /* 0x000e62000c1e1900 */
[----:B------:R-:W-:Y:S02]  /*0560*/  ISETP.NE.AND P1, PT, R7, RZ, PT ;  /* 0x000000ff0700720c */ /* 0x000fe40003f25270 */
[----:B------:R-:W-:-:S02]  /*0570*/  IADD3 R12, PT, PT, R12, 0x8, RZ ;  /* 0x000000080c0c7810 */ /* 0x000fc40007ffe0ff */
[C---:B------:R-:W-:Y:S02]  /*0580*/  LEA R10, R2.reuse, R10, 0x3 ;  /* 0x0000000a020a7211 */ /* 0x040fe400078e18ff */
[C---:B------:R-:W-:Y:S02]  /*0590*/  LEA R9, R2.reuse, R9, 0x3 ;  /* 0x0000000902097211 */ /* 0x040fe400078e18ff */
[C---:B------:R-:W-:Y:S02]  /*05a0*/  LEA R11, R2.reuse, R11, 0x3 ;  /* 0x0000000b020b7211 */ /* 0x040fe400078e18ff */
[C---:B------:R-:W-:Y:S02]  /*05b0*/  LEA R13, R2.reuse, R13, 0x3 ;  /* 0x0000000d020d7211 */ /* 0x040fe400078e18ff */
[C---:B------:R-:W-:Y:S02]  /*05c0*/  LEA R25, R2.reuse, R25, 0x3 ;  /* 0x0000001902197211 */ /* 0x040fe400078e18ff */
[----:B------:R-:W-:-:S02]  /*05d0*/  LEA R27, R2, R27, 0x3 ;  /* 0x0000001b021b7211 */ /* 0x000fc400078e18ff */
[C---:B------:R-:W-:Y:S02]  /*05e0*/  LEA R29, R2.reuse, R29, 0x3 ;  /* 0x0000001d021d7211 */ /* 0x040fe400078e18ff */
[----:B------:R-:W-:Y:S01]  /*05f0*/  LEA R8, R2, R8, 0x3 ;  /* 0x0000000802087211 */ /* 0x000fe200078e18ff */
[----:B-1----:R-:W-:-:S05]  /*0600*/  FFMA R24, R19, R16, R28 ;  /* 0x0000001013187223 */ /* 0x002fca000000001c */
[----:B------:R2:W-:Y:S01]  /*0610*/  STG.E desc[UR4][R14.64], R24 ;  /* 0x000000180e007986 */ /* 0x0005e2000c101904 */
[----:B------:R-:W-:Y:S05]  /*0620*/  @P1 BRA `(.L_x_1) ;  /* 0xfffffff800ec1947 */ /* 0x000fea000383ffff */
.L_x_0:
[----:B------:R-:W-:Y:S05]  /*0630*/  @!P0 EXIT ;  /* 0x000000000000894d */ /* 0x000fea0003800000 */
[----:B------:R-:W-:Y:S02]  /*0640*/  ISETP.GE.U32.AND P0, PT, R4, 0x4, PT ;  /* 0x000000040400780c */ /* 0x000fe40003f06070 */
[----:B------:R-:W-:-:S04]  /*0650*/  LOP3.LUT R22, R5, 0x3, RZ, 0xc0, !PT ;  /* 0x0000000305167812 */ /* 0x000fc800078ec0ff */
[----:B------:R-:W-:-:S07]  /*0660*/  ISETP.NE.AND P1, PT, R22, RZ, PT ;  /* 0x000000ff1600720c */ /* 0x000fce0003f25270 */
[----:B------:R-:W-:Y:S06]  /*0670*/  @!P0 BRA `(.L_x_2) ;  /* 0x00000000008c8947 */ /* 0x000fec0003800000 */
[----:B------:R-:W1:Y:S01]  /*0680*/  LDC.64 R10, c[0x0][0x390] ;  /* 0x0000e400ff0a7b82 */ /* 0x000e620000000a00 */
[----:B------:R-:W-:Y:S02]  /*0690*/  IMAD R7, R0, R5, R6 ;  /* 0x0000000500077224 */ /* 0x000fe400078e0206 */
[----:B------:R-:W-:-:S05]  /*06a0*/  IMAD R17, R6, R2, R3 ;  /* 0x0000000206117224 */ /* 0x000fca00078e0203 */
[----:B------:R-:W3:Y:S01]  /*06b0*/  LDC.64 R8, c[0x0][0x398] ;  /* 0x0000e600ff087b82 */ /* 0x000ee20000000a00 */
[----:B-1----:R-:W-:-:S06]  /*06c0*/  IMAD.WIDE.U32 R18, R7, 0x4, R10 ;  /* 0x0000000407127825 */ /* 0x002fcc00078e000a */
[----:B------:R-:W4:Y:S01]  /*06d0*/  LDG.E R19, desc[UR4][R18.64] ;  /* 0x0000000412137981 */ /* 0x000f22000c1e1900 */
[----:B---3--:R-:W-:-:S06]  /*06e0*/  IMAD.WIDE.U32 R12, R17, 0x4, R8 ;  /* 0x00000004110c7825 */ /* 0x008fcc00078e0008 */
[----:B------:R-:W4:Y:S01]  /*06f0*/  LDG.E R12, desc[UR4][R12.64] ;  /* 0x000000040c0c7981 */ /* 0x000f22000c1e1900 */
[----:B------:R-:W-:Y:S02]  /*0700*/  IADD3 R21, PT, PT, R7, 0x1, RZ ;  /* 0x0000000107157810 */ /* 0x000fe40007ffe0ff */
[----:B------:R-:W-:-:S03]  /*0710*/  IADD3 R25, PT, PT, R17, R2, RZ ;  /* 0x0000000211197210 */ /* 0x000fc60007ffe0ff */
[----:B------:R-:W-:-:S04]  /*0720*/  IMAD.WIDE.U32 R20, R21, 0x4, R10 ;  /* 0x0000000415147825 */ /* 0x000fc800078e000a */
[----:B------:R-:W-:-:S04]  /*0730*/  IMAD.WIDE.U32 R16, R25, 0x4, R8 ;  /* 0x0000000419107825 */ /* 0x000fc800078e0008 */
[----:B----4-:R-:W-:-:S05]  /*0740*/  FFMA R23, R19, R12, R24 ;  /* 0x0000000c13177223 */ /* 0x010fca0000000018 */
[----:B------:R1:W-:Y:S04]  /*0750*/  STG.E desc[UR4][R14.64], R23 ;  /* 0x000000170e007986 */ /* 0x0003e8000c101904 */
[----:B------:R-:W3:Y:S04]  /*0760*/  LDG.E R20, desc[UR4][R20.64] ;  /* 0x0000000414147981 */ /* 0x000ee8000c1e1900 */
[----:B------:R-:W3:Y:S01]  /*0770*/  LDG.E R16, desc[UR4][R16.64] ;  /* 0x0000000410107981 */ /* 0x000ee2000c1e1900 */
[----:B------:R-:W-:Y:S02]  /*0780*/  IADD3 R27, PT, PT, R7, 0x2, RZ ;  /* 0x00000002071b7810 */ /* 0x000fe40007ffe0ff */
[----:B------:R-:W-:-:S03]  /*0790*/  IADD3 R29, PT, PT, R25, R2, RZ ;  /* 0x00000002191d7210 */ /* 0x000fc60007ffe0ff */
[----:B------:R-:W-:-:S04]  /*07a0*/  IMAD.WIDE.U32 R18, R27, 0x4, R10 ;  /* 0x000000041b127825 */ /* 0x000fc800078e000a */
[----:B------:R-:W-:-:S04]  /*07b0*/  IMAD.WIDE.U32 R12, R29, 0x4, R8 ;  /* 0x000000041d0c7825 */ /* 0x000fc800078e0008 */
[----:B---3--:R-:W-:-:S05]  /*07c0*/  FFMA R25, R20, R16, R23 ;  /* 0x0000001014197223 */ /* 0x008fca0000000017 */
[----:B------:R3:W-:Y:S04]  /*07d0*/  STG.E desc[UR4][R14.64], R25 ;  /* 0x000000190e007986 */ /* 0x0007e8000c101904 */
[----:B------:R-:W4:Y:S04]  /*07e0*/  LDG.E R18, desc[UR4][R18.64] ;  /* 0x0000000412127981 */ /* 0x000f28000c1e1900 */
[----:B------:R-:W4:Y:S01]  /*07f0*/  LDG.E R12, desc[UR4][R12.64] ;  /* 0x000000040c0c7981 */ /* 0x000f22000c1e1900 */
[----:B-1----:R-:W-:Y:S02]  /*0800*/  IADD3 R23, PT, PT, R7, 0x3, RZ ;  /* 0x0000000307177810 */ /* 0x002fe40007ffe0ff */
[----:B------:R-:W-:-:S03]  /*0810*/  IADD3 R29, PT, PT, R29, R2, RZ ;  /* 0x000000021d1d7210 */ /* 0x000fc60007ffe0ff */
[----:B------:R-:W-:-:S04]  /*0820*/  IMAD.WIDE.U32 R10, R23, 0x4, R10 ;  /* 0x00000004170a7825 */ /* 0x000fc800078e000a */
[----:B------:R-:W-:-:S04]  /*0830*/  IMAD.WIDE.U32 R8, R29, 0x4, R8 ;  /* 0x000000041d087825 */ /* 0x000fc800078e0008 */
[----:B----4-:R-:W-:-:S05]  /*0840*/  FFMA R7, R18, R12, R25 ;  /* 0x0000000c12077223 */ /* 0x010fca0000000019 */
[----:B------:R3:W-:Y:S04]  /*0850*/  STG.E desc[UR4][R14.64], R7 ;  /* 0x000000070e007986 */ /* 0x0007e8000c101904 */
[----:B------:R-:W2:Y:S04]  /*0860*/  LDG.E R10, desc[UR4][R10.64] ;  /* 0x000000040a0a7981 */ /* 0x000ea8000c1e1900 */
[----:B------:R-:W2:Y:S01]  /*0870*/  LDG.E R8, desc[UR4][R8.64] ;  /* 0x0000000408087981 */ /* 0x000ea2000c1e1900 */
[----:B------:R-:W-:Y:S01]  /*0880*/  IADD3 R6, PT, PT, R6, 0x4, RZ ;  /* 0x0000000406067810 */ /* 0x000fe20007ffe0ff */
[----:B--2---:R-:W-:-:S05]  /*0890*/  FFMA R24, R10, R8, R7 ;  /* 0x000000080a187223 */ /* 0x004fca0000000007 */
[----:B------:R3:W-:Y:S02]  /*08a0*/  STG.E desc[UR4][R14.64], R24 ;  /* 0x000000180e007986 */ /* 0x0007e4000c101904 */
.L_x_2:
[----:B------:R-:W-:Y:S05]  /*08b0*/  @!P1 EXIT ;  /* 0x000000000000994d */ /* 0x000fea0003800000 */
[----:B------:R-:W-:Y:S02]  /*08c0*/  ISETP.NE.AND P0, PT, R22, 0x1, PT ;  /* 0x000000011600780c */ /* 0x000fe40003f05270 */
[----:B------:R-:W-:-:S04]  /*08d0*/  LOP3.LUT R4, R5, 0x1, RZ, 0xc0, !PT ;  /* 0x0000000105047812 */ /* 0x000fc800078ec0ff */
[----:B------:R-:W-:-:S07]  /*08e0*/  ISETP.NE.U32.AND P1, PT, R4, 0x1, PT ;  /* 0x000000010400780c */ /* 0x000fce0003f25070 */
[----:B------:R-:W-:Y:S06]  /*08f0*/  @!P0 BRA `(.L_x_3) ;  /* 0x00000000004c8947 */ /* 0x000fec0003800000 */
[----:B------:R-:W1:Y:S01]  /*0900*/  LDC.64 R10, c[0x0][0x390] ;  /* 0x0000e400ff0a7b82 */ /* 0x000e620000000a00 */
[----:B---3--:R-:W-:Y:S02]  /*0910*/  IMAD R7, R0, R5, R6 ;  /* 0x0000000500077224 */ /* 0x008fe400078e0206 */
        /* <DEDUP_REMOVED lines=17> */
.L_x_3:
[----:B------:R-:W-:Y:S05]  /*0a30*/  @P1 EXIT ;  /* 0x000000000000194d */ /* 0x000fea0003800000 */
[----:B------:R-:W4:Y:S01]  /*0a40*/  LDC.64 R8, c[0x0][0x390] ;  /* 0x0000e400ff087b82 */ /* 0x000f220000000a00 */
[----:B------:R-:W-:Y:S02]  /*0a50*/  IMAD R5, R0, R5, R6 ;  /* 0x0000000500057224 */ /* 0x000fe400078e0206 */
[----:B-1-3--:R-:W-:-:S05]  /*0a60*/  IMAD R7, R6, R2, R3 ;  /* 0x0000000206077224 */ /* 0x00afca00078e0203 */
[----:B------:R-:W1:Y:S01]  /*0a70*/  LDC.64 R10, c[0x0][0x398] ;  /* 0x0000e600ff0a7b82 */ /* 0x000e620000000a00 */
[----:B----4-:R-:W-:-:S06]  /*0a80*/  IMAD.WIDE.U32 R2, R5, 0x4, R8 ;  /* 0x0000000405027825 */ /* 0x010fcc00078e0008 */
[----:B------:R-:W3:Y:S01]  /*0a90*/  LDG.E R3, desc[UR4][R2.64] ;  /* 0x0000000402037981 */ /* 0x000ee2000c1e1900 */
[----:B-1----:R-:W-:-:S06]  /*0aa0*/  IMAD.WIDE.U32 R4, R7, 0x4, R10 ;  /* 0x0000000407047825 */ /* 0x002fcc00078e000a */
[----:B------:R-:W3:Y:S02]  /*0ab0*/  LDG.E R4, desc[UR4][R4.64] ;  /* 0x0000000404047981 */ /* 0x000ee4000c1e1900 */
[----:B---3--:R-:W-:-:S05]  /*0ac0*/  FFMA R7, R3, R4, R24 ;  /* 0x0000000403077223 */ /* 0x008fca0000000018 */
[----:B------:R-:W-:Y:S01]  /*0ad0*/  STG.E desc[UR4][R14.64], R7 ;  /* 0x000000070e007986 */ /* 0x000fe2000c101904 */
[----:B------:R-:W-:Y:S05]  /*0ae0*/  EXIT ;  /* 0x000000000000794d */ /* 0x000fea0003800000 */
.L_x_4:
[----:B------:R-:W-:-:S00]  /*0af0*/  BRA `(.L_x_4) ;  /* 0xfffffffc00fc7947 */ /* 0x000fc0000383ffff */
[----:B------:R-:W-:-:S00]  /*0b00*/  NOP ;  /* 0x0000000000007918 */ /* 0x000fc00000000000 */
[----:B------:R-:W-:-:S00]  /*0b10*/  NOP ;  /* 0x0000000000007918 */ /* 0x000fc00000000000 */
[----:B------:R-:W-:-:S00]  /*0b20*/  NOP ;  /* 0x0000000000007918 */ /* 0x000fc00000000000 */
[----:B------:R-:W-:-:S00]  /*0b30*/  NOP ;  /* 0x0000000000007918 */ /* 0x000fc00000000000 */
[----:B------:R-:W-:-:S00]  /*0b40*/  NOP ;  /* 0x0000000000007918 */ /* 0x000fc00000000000 */
[----:B------:R-:W-:-:S00]  /*0b50*/  NOP ;  /* 0x0000000000007918 */ /* 0x000fc00000000000 */
[----:B------:R-:W-:-:S00]  /*0b60*/  NOP ;  /* 0x0000000000007918 */ /* 0x000fc00000000000 */
[----:B------:R-:W-:-:S00]  /*0b70*/  NOP ;  /* 0x0000000000007918 */ /* 0x000fc00000000000 */
.L_x_5:


//--------------------- .nv.shared.reserved.0     --------------------------
	.section	.nv.shared.reserved.0,"aw",@nobits
	.weak		__nv_reservedSMEM_offset_0_alias
	.size		__nv_reservedSMEM_offset_0_alias, 0, 64
	.other		__nv_reservedSMEM_offset_0_alias,@"STO_CUDA_RESERVED_SHARED STV_DEFAULT"
__nv_reservedSMEM_offset_0_alias:
	.zero		0
	.zero		64


//--------------------- .nv.constant0._Z8multiplyiiiPfS_S_ --------------------------
	.section	.nv.constant0._Z8multiplyiiiPfS_S_,"a",@progbits
	.sectionflags	@""
	.align	4
.nv.constant0._Z8multiplyiiiPfS_S_:
	.zero		936


//--------------------- SYMBOLS --------------------------

	.type		.nv.reservedSmem.offset0,@object
	.size		.nv.reservedSmem.offset0,0x4
